//
// Generated by NVIDIA NVVM Compiler
//
// Compiler Build ID: CL-36424714
// Cuda compilation tools, release 13.0, V13.0.88
// Based on NVVM 20.0.0
//

.version 9.0
.target sm_100
.address_size 64

	// .globl	_Z15printHelloWorldv
.extern .func  (.param .b32 func_retval0) vprintf
(
	.param .b64 vprintf_param_0,
	.param .b64 vprintf_param_1
)
;
.global .align 1 .b8 $str[35] = {72, 101, 108, 108, 111, 32, 119, 111, 114, 108, 100, 33, 32, 77, 121, 32, 116, 104, 114, 101, 97, 100, 73, 100, 32, 105, 115, 32, 32, 37, 50, 100, 32, 10};

.visible .entry _Z15printHelloWorldv()
{
	.local .align 8 .b8 	__local_depot0[8];
	.reg .b64 	%SP;
	.reg .b64 	%SPL;
	.reg .b32 	%r<7>;
	.reg .b64 	%rd<5>;

	mov.u64 	%SPL, __local_depot0;
	cvta.local.u64 	%SP, %SPL;
	add.u64 	%rd1, %SP, 0;
	add.u64 	%rd2, %SPL, 0;
	mov.u32 	%r1, %ctaid.x;
	mov.u32 	%r2, %ntid.x;
	mov.u32 	%r3, %tid.x;
	mad.lo.s32 	%r4, %r1, %r2, %r3;
	bar.sync 	0;
	st.local.u32 	[%rd2], %r4;
	mov.u64 	%rd3, $str;
	cvta.global.u64 	%rd4, %rd3;
	{ // callseq 0, 0
	.param .b64 param0;
	st.param.b64 	[param0], %rd4;
	.param .b64 param1;
	st.param.b64 	[param1], %rd1;
	.param .b32 retval0;
	call.uni (retval0), 
	vprintf, 
	(
	param0, 
	param1
	);
	ld.param.b32 	%r5, [retval0];
	} // callseq 0
	ret;

}


// ===== COMPILED SASS (sm_100) =====

	.target	sm_100

	.elftype	@"ET_EXEC"


//--------------------- .note.nv.tkinfo           --------------------------
	.section	.note.nv.tkinfo,"",@"SHT_NOTE"
	.sectionflags	@"SHF_NOTE_NV_TKINFO"
	.tkinfo
        /*0018*/ 	.word	0x00000002
        /*0030*/ 	.string	""
        /*0030*/ 	.string	"ptxas"
        /*0030*/ 	.string	"Cuda compilation tools, release 13.0, V13.0.88"
        /*0030*/ 	.string	"Build cuda_13.0.r13.0/compiler.36424714_0"
        /*0030*/ 	.string	"-arch sm_100 -m 64 "



//--------------------- .note.nv.cuinfo           --------------------------
	.section	.note.nv.cuinfo,"",@"SHT_NOTE"
	.sectionflags	@"SHF_NOTE_NV_CUINFO"
        /*0018*/ 	.short	0x0002
        /*001a*/ 	.short	0x0064
        /*001c*/ 	.short	0x0082
	.zero		2


//--------------------- .nv.info                  --------------------------
	.section	.nv.info,"",@"SHT_CUDA_INFO"
	.align	4


	//----- nvinfo : EIATTR_REGCOUNT
	.align		4
        /*0000*/ 	.byte	0x04, 0x2f
        /*0002*/ 	.short	(.L_2 - .L_1)
	.align		4
.L_1:
        /*0004*/ 	.word	index@(_Z15printHelloWorldv)
        /*0008*/ 	.word	0x00000018


	//----- nvinfo : EIATTR_FRAME_SIZE
	.align		4
.L_2:
        /*000c*/ 	.byte	0x04, 0x11
        /*000e*/ 	.short	(.L_4 - .L_3)
	.align		4
.L_3:
        /*0010*/ 	.word	index@(_Z15printHelloWorldv)
        /*0014*/ 	.word	0x00000008


	//----- nvinfo : EIATTR_MIN_STACK_SIZE
	.align		4
.L_4:
        /*0018*/ 	.byte	0x04, 0x12
        /*001a*/ 	.short	(.L_6 - .L_5)
	.align		4
.L_5:
        /*001c*/ 	.word	index@(_Z15printHelloWorldv)
        /*0020*/ 	.word	0x00000008
.L_6:


//--------------------- .nv.compat                --------------------------
	.section	.nv.compat,"",@"SHT_CUDA_COMPAT_INFO"
	.align	4
        /*0000*/ 	.byte	0x02, 0x09, 0x00, 0x00, 0x02, 0x02, 0x01, 0x00, 0x02, 0x05, 0x05, 0x00, 0x03, 0x07, 0x01, 0x01
        /*0010*/ 	.byte	0x02, 0x03, 0x00, 0x00, 0x02, 0x06, 0x01, 0x00, 0x04, 0x0b, 0x08, 0x00, 0x09, 0x00, 0x00, 0x00
        /*0020*/ 	.byte	0x00, 0x00, 0x00, 0x00


//--------------------- .nv.info._Z15printHelloWorldv --------------------------
	.section	.nv.info._Z15printHelloWorldv,"",@"SHT_CUDA_INFO"
	.sectionflags	@""
	.align	4


	//----- nvinfo : EIATTR_CUDA_API_VERSION
	.align		4
        /*0000*/ 	.byte	0x04, 0x37
        /*0002*/ 	.short	(.L_8 - .L_7)
.L_7:
        /*0004*/ 	.word	0x00000082


	//----- nvinfo : EIATTR_SPARSE_MMA_MASK
	.align		4
.L_8:
        /*0008*/ 	.byte	0x03, 0x50
        /*000a*/ 	.short	0x0000


	//----- nvinfo : EIATTR_MAXREG_COUNT
	.align		4
        /*000c*/ 	.byte	0x03, 0x1b
        /*000e*/ 	.short	0x00ff


	//----- nvinfo : EIATTR_NUM_BARRIERS
	.align		4
        /*0010*/ 	.byte	0x02, 0x4c
        /*0012*/ 	.byte	0x01
	.zero		1


	//----- nvinfo : EIATTR_EXTERNS
	.align		4
        /*0014*/ 	.byte	0x04, 0x0f
        /*0016*/ 	.short	(.L_10 - .L_9)


	//   ....[0]....
	.align		4
.L_9:
        /*0018*/ 	.word	index@(vprintf)


	//----- nvinfo : EIATTR_MERCURY_ISA_VERSION
	.align		4
.L_10:
        /*001c*/ 	.byte	0x03, 0x5f
        /*001e*/ 	.short	0x0101


	//----- nvinfo : EIATTR_VRC_CTA_INIT_COUNT
	.align		4
        /*0020*/ 	.byte	0x02, 0x4a
	.zero		1
	.zero		1


	//----- nvinfo : EIATTR_SYSCALL_OFFSETS
	.align		4
        /*0024*/ 	.byte	0x04, 0x46
        /*0026*/ 	.short	(.L_12 - .L_11)


	//   ....[0]....
.L_11:
        /*0028*/ 	.word	0x00000120


	//----- nvinfo : EIATTR_EXIT_INSTR_OFFSETS
	.align		4
.L_12:
        /*002c*/ 	.byte	0x04, 0x1c
        /*002e*/ 	.short	(.L_14 - .L_13)


	//   ....[0]....
.L_13:
        /*0030*/ 	.word	0x00000130


	//----- nvinfo : EIATTR_SW_WAR
	.align		4
.L_14:
        /*0034*/ 	.byte	0x04, 0x36
        /*0036*/ 	.short	(.L_16 - .L_15)
.L_15:
        /*0038*/ 	.word	0x00000008
.L_16:


//--------------------- .nv.callgraph             --------------------------
	.section	.nv.callgraph,"",@"SHT_CUDA_CALLGRAPH"
	.align	4
	.sectionentsize	8
	.align		4
        /*0000*/ 	.word	0x00000000
	.align		4
        /*0004*/ 	.word	0xffffffff
	.align		4
        /*0008*/ 	.word	index@(_Z15printHelloWorldv)
	.align		4
        /*000c*/ 	.word	index@(vprintf)
	.align		4
        /*0010*/ 	.word	0x00000000
	.align		4
        /*0014*/ 	.word	0xfffffffe
	.align		4
        /*0018*/ 	.word	0x00000000
	.align		4
        /*001c*/ 	.word	0xfffffffd
	.align		4
        /*0020*/ 	.word	0x00000000
	.align		4
        /*0024*/ 	.word	0xfffffffc


//--------------------- .nv.constant4             --------------------------
	.section	.nv.constant4,"a",@progbits
	.align	8
	.align		8
.nv.constant4:
        /*0000*/ 	.dword	vprintf
	.align		8
        /*0008*/ 	.dword	$str


//--------------------- .text._Z15printHelloWorldv --------------------------
	.section	.text._Z15printHelloWorldv,"ax",@progbits
	.align	128
        .global         _Z15printHelloWorldv
        .type           _Z15printHelloWorldv,@function
        .size           _Z15printHelloWorldv,(.L_x_2 - _Z15printHelloWorldv)
        .other          _Z15printHelloWorldv,@"STO_CUDA_ENTRY STV_DEFAULT"
_Z15printHelloWorldv:
.text._Z15printHelloWorldv:
[----:B------:R-:W0:Y:S01]  /*0000*/  LDC R1, c[0x0][0x37c] ;  /* 0x0000df00ff017b82 */ /* 0x000e220000000800 */
[----:B------:R-:W1:Y:S01]  /*0010*/  S2R R3, SR_TID.X ;  /* 0x0000000000037919 */ /* 0x000e620000002100 */
[----:B------:R-:W2:Y:S06]  /*0020*/  LDCU UR5, c[0x0][0x2fc] ;  /* 0x00005f80ff0577ac */ /* 0x000eac0008000800 */
[----:B------:R-:W1:Y:S01]  /*0030*/  S2UR UR6, SR_CTAID.X ;  /* 0x00000000000679c3 */ /* 0x000e620000002500 */
[----:B------:R-:W-:Y:S01]  /*0040*/  MOV R2, 0x0 ;  /* 0x0000000000027802 */ /* 0x000fe20000000f00 */
[----:B0-----:R-:W-:Y:S01]  /*0050*/  VIADD R1, R1, 0xfffffff8 ;  /* 0xfffffff801017836 */ /* 0x001fe20000000000 */
[----:B------:R-:W0:Y:S05]  /*0060*/  LDCU UR4, c[0x0][0x2f8] ;  /* 0x00005f00ff0477ac */ /* 0x000e2a0008000800 */
[----:B------:R-:W-:Y:S08]  /*0070*/  BAR.SYNC.DEFER_BLOCKING 0x0 ;  /* 0x0000000000007b1d */ /* 0x000ff00000010000 */
[----:B------:R-:W1:Y:S01]  /*0080*/  LDC R0, c[0x0][0x360] ;  /* 0x0000d800ff007b82 */ /* 0x000e620000000800 */
[----:B0-----:R-:W-:-:S05]  /*0090*/  IADD3 R6, P0, PT, R1, UR4, RZ ;  /* 0x0000000401067c10 */ /* 0x001fca000ff1e0ff */
[----:B--2---:R-:W-:Y:S02]  /*00a0*/  IMAD.X R7, RZ, RZ, UR5, P0 ;  /* 0x00000005ff077e24 */ /* 0x004fe400080e06ff */
[----:B-1----:R-:W-:Y:S01]  /*00b0*/  IMAD R0, R0, UR6, R3 ;  /* 0x0000000600007c24 */ /* 0x002fe2000f8e0203 */
[----:B------:R-:W0:Y:S01]  /*00c0*/  LDCU.64 UR6, c[0x4][0x8] ;  /* 0x01000100ff0677ac */ /* 0x000e220008000a00 */
[----:B------:R-:W1:Y:S03]  /*00d0*/  LDC.64 R2, c[0x4][R2] ;  /* 0x0100000002027b82 */ /* 0x000e660000000a00 */
[----:B------:R2:W-:Y:S01]  /*00e0*/  STL [R1], R0 ;  /* 0x0000000001007387 */ /* 0x0005e20000100800 */
[----:B0-----:R-:W-:Y:S01]  /*00f0*/  IMAD.U32 R4, RZ, RZ, UR6 ;  /* 0x00000006ff047e24 */ /* 0x001fe2000f8e00ff */
[----:B--2---:R-:W-:-:S07]  /*0100*/  MOV R5, UR7 ;  /* 0x0000000700057c02 */ /* 0x004fce0008000f00 */
[----:B------:R-:W-:-:S07]  /*0110*/  LEPC R20, `(.L_x_0) ;  /* 0x000000001014794e */ /* 0x000fce0000000000 */
[----:B-1----:R-:W-:Y:S05]  /*0120*/  CALL.ABS.NOINC R2 ;  /* 0x0000000002007343 */ /* 0x002fea0003c00000 */
.L_x_0:
[----:B------:R-:W-:Y:S05]  /*0130*/  EXIT ;  /* 0x000000000000794d */ /* 0x000fea0003800000 */
.L_x_1:
[----:B------:R-:W-:-:S00]  /*0140*/  BRA `(.L_x_1) ;  /* 0xfffffffc00fc7947 */ /* 0x000fc0000383ffff */
[----:B------:R-:W-:-:S00]  /*0150*/  NOP ;  /* 0x0000000000007918 */ /* 0x000fc00000000000 */
        /* <DEDUP_REMOVED lines=10> */
.L_x_2:


//--------------------- .nv.global.init           --------------------------
	.section	.nv.global.init,"aw",@progbits
.nv.global.init:
	.type		$str,@object
	.size		$str,(.L_0 - $str)
$str:
        /*0000*/ 	.byte	0x48, 0x65, 0x6c, 0x6c, 0x6f, 0x20, 0x77, 0x6f, 0x72, 0x6c, 0x64, 0x21, 0x20, 0x4d, 0x79, 0x20
        /*0010*/ 	.byte	0x74, 0x68, 0x72, 0x65, 0x61, 0x64, 0x49, 0x64, 0x20, 0x69, 0x73, 0x20, 0x20, 0x25, 0x32, 0x64
        /*0020*/ 	.byte	0x20, 0x0a, 0x00
.L_0:


//--------------------- .nv.shared.reserved.0     --------------------------
	.section	.nv.shared.reserved.0,"aw",@nobits
	.weak		__nv_reservedSMEM_offset_0_alias
	.size		__nv_reservedSMEM_offset_0_alias, 0, 64
	.other		__nv_reservedSMEM_offset_0_alias,@"STO_CUDA_RESERVED_SHARED STV_DEFAULT"
__nv_reservedSMEM_offset_0_alias:
	.zero		0
	.zero		64


//--------------------- .nv.constant0._Z15printHelloWorldv --------------------------
	.section	.nv.constant0._Z15printHelloWorldv,"a",@progbits
	.sectionflags	@""
	.align	4
.nv.constant0._Z15printHelloWorldv:
	.zero		896


//--------------------- SYMBOLS --------------------------

	.type		.nv.reservedSmem.offset0,@object
	.size		.nv.reservedSmem.offset0,0x4
	.type		vprintf,@function
